	.headerflags	@"EF_CUDA_TEXMODE_UNIFIED EF_CUDA_64BIT_ADDRESS EF_CUDA_ACCELERATORS EF_CUDA_SM90 EF_CUDA_VIRTUAL_SM(EF_CUDA_SM90)"
	.elftype	@"ET_EXEC"


//--------------------- .nv.info                  --------------------------
	.section	.nv.info,"",@"SHT_CUDA_INFO"
	.align	4


	//----- nvinfo : EIATTR_REGCOUNT
	.align		4
        /*0000*/ 	.byte	0x04, 0x2f
        /*0002*/ 	.short	(.L_3 - .L_2)
	.align		4
.L_2:
        /*0004*/ 	.word	index@(triton_poi_fused__native_batch_norm_legit_no_training_add_div_hardtanh_mul_32)
        /*0008*/ 	.word	0x00000017


	//----- nvinfo : EIATTR_MIN_STACK_SIZE
	.align		4
.L_3:
        /*000c*/ 	.byte	0x04, 0x12
        /*000e*/ 	.short	(.L_5 - .L_4)
	.align		4
.L_4:
        /*0010*/ 	.word	index@(triton_poi_fused__native_batch_norm_legit_no_training_add_div_hardtanh_mul_32)
        /*0014*/ 	.word	0x00000000


	//----- nvinfo : EIATTR_FRAME_SIZE
	.align		4
.L_5:
        /*0018*/ 	.byte	0x04, 0x11
        /*001a*/ 	.short	(.L_7 - .L_6)
	.align		4
.L_6:
        /*001c*/ 	.word	index@(triton_poi_fused__native_batch_norm_legit_no_training_add_div_hardtanh_mul_32)
        /*0020*/ 	.word	0x00000000


	//----- nvinfo : EIATTR_MIN_STACK_SIZE
	.align		4
.L_7:
        /*0024*/ 	.byte	0x04, 0x12
        /*0026*/ 	.short	(.L_9 - .L_8)
	.align		4
.L_8:
        /*0028*/ 	.word	index@(triton_poi_fused__native_batch_norm_legit_no_training_add_div_hardtanh_mul_32)
        /*002c*/ 	.word	0x00000000
.L_9:


//--------------------- .nv.info.triton_poi_fused__native_batch_norm_legit_no_training_add_div_hardtanh_mul_32 --------------------------
	.section	.nv.info.triton_poi_fused__native_batch_norm_legit_no_training_add_div_hardtanh_mul_32,"",@"SHT_CUDA_INFO"
	.sectionflags	@""
	.align	4


	//----- nvinfo : EIATTR_CUDA_API_VERSION
	.align		4
        /*0000*/ 	.byte	0x04, 0x37
        /*0002*/ 	.short	(.L_11 - .L_10)
.L_10:
        /*0004*/ 	.word	0x0000007c


	//----- nvinfo : EIATTR_KPARAM_INFO
	.align		4
.L_11:
        /*0008*/ 	.byte	0x04, 0x17
        /*000a*/ 	.short	(.L_13 - .L_12)
.L_12:
        /*000c*/ 	.word	0x00000000
        /*0010*/ 	.short	0x0006
        /*0012*/ 	.short	0x0030
        /*0014*/ 	.byte	0x00, 0xf0, 0x11, 0x00


	//----- nvinfo : EIATTR_KPARAM_INFO
	.align		4
.L_13:
        /*0018*/ 	.byte	0x04, 0x17
        /*001a*/ 	.short	(.L_15 - .L_14)
.L_14:
        /*001c*/ 	.word	0x00000000
        /*0020*/ 	.short	0x0005
        /*0022*/ 	.short	0x0028
        /*0024*/ 	.byte	0x00, 0xf4, 0x21, 0x00


	//----- nvinfo : EIATTR_KPARAM_INFO
	.align		4
.L_15:
        /*0028*/ 	.byte	0x04, 0x17
        /*002a*/ 	.short	(.L_17 - .L_16)
.L_16:
        /*002c*/ 	.word	0x00000000
        /*0030*/ 	.short	0x0004
        /*0032*/ 	.short	0x0020
        /*0034*/ 	.byte	0x00, 0xf4, 0x21, 0x00


	//----- nvinfo : EIATTR_KPARAM_INFO
	.align		4
.L_17:
        /*0038*/ 	.byte	0x04, 0x17
        /*003a*/ 	.short	(.L_19 - .L_18)
.L_18:
        /*003c*/ 	.word	0x00000000
        /*0040*/ 	.short	0x0003
        /*0042*/ 	.short	0x0018
        /*0044*/ 	.byte	0x00, 0xf4, 0x21, 0x00


	//----- nvinfo : EIATTR_KPARAM_INFO
	.align		4
.L_19:
        /*0048*/ 	.byte	0x04, 0x17
        /*004a*/ 	.short	(.L_21 - .L_20)
.L_20:
        /*004c*/ 	.word	0x00000000
        /*0050*/ 	.short	0x0002
        /*0052*/ 	.short	0x0010
        /*0054*/ 	.byte	0x00, 0xf4, 0x21, 0x00


	//----- nvinfo : EIATTR_KPARAM_INFO
	.align		4
.L_21:
        /*0058*/ 	.byte	0x04, 0x17
        /*005a*/ 	.short	(.L_23 - .L_22)
.L_22:
        /*005c*/ 	.word	0x00000000
        /*0060*/ 	.short	0x0001
        /*0062*/ 	.short	0x0008
        /*0064*/ 	.byte	0x00, 0xf4, 0x21, 0x00


	//----- nvinfo : EIATTR_KPARAM_INFO
	.align		4
.L_23:
        /*0068*/ 	.byte	0x04, 0x17
        /*006a*/ 	.short	(.L_25 - .L_24)
.L_24:
        /*006c*/ 	.word	0x00000000
        /*0070*/ 	.short	0x0000
        /*0072*/ 	.short	0x0000
        /*0074*/ 	.byte	0x00, 0xf4, 0x21, 0x00


	//----- nvinfo : EIATTR_SPARSE_MMA_MASK
	.align		4
.L_25:
        /*0078*/ 	.byte	0x03, 0x50
        /*007a*/ 	.short	0x0000


	//----- nvinfo : EIATTR_MAXREG_COUNT
	.align		4
        /*007c*/ 	.byte	0x03, 0x1b
        /*007e*/ 	.short	0x00ff


	//----- nvinfo : EIATTR_EXIT_INSTR_OFFSETS
	.align		4
        /*0080*/ 	.byte	0x04, 0x1c
        /*0082*/ 	.short	(.L_27 - .L_26)


	//   ....[0]....
.L_26:
        /*0084*/ 	.word	0x000004d0


	//   ....[1]....
        /*0088*/ 	.word	0x000004f0


	//----- nvinfo : EIATTR_REQNTID
	.align		4
.L_27:
        /*008c*/ 	.byte	0x04, 0x10
        /*008e*/ 	.short	(.L_29 - .L_28)
.L_28:
        /*0090*/ 	.word	0x00000080
        /*0094*/ 	.word	0x00000001
        /*0098*/ 	.word	0x00000001


	//----- nvinfo : EIATTR_CBANK_PARAM_SIZE
	.align		4
.L_29:
        /*009c*/ 	.byte	0x03, 0x19
        /*009e*/ 	.short	0x0034


	//----- nvinfo : EIATTR_PARAM_CBANK
	.align		4
        /*00a0*/ 	.byte	0x04, 0x0a
        /*00a2*/ 	.short	(.L_31 - .L_30)
	.align		4
.L_30:
        /*00a4*/ 	.word	index@(.nv.constant0.triton_poi_fused__native_batch_norm_legit_no_training_add_div_hardtanh_mul_32)
        /*00a8*/ 	.short	0x0210
        /*00aa*/ 	.short	0x0034


	//----- nvinfo : EIATTR_SW_WAR
	.align		4
.L_31:
        /*00ac*/ 	.byte	0x04, 0x36
        /*00ae*/ 	.short	(.L_33 - .L_32)
.L_32:
        /*00b0*/ 	.word	0x00000008
.L_33:


//--------------------- .nv.callgraph             --------------------------
	.section	.nv.callgraph,"",@"SHT_CUDA_CALLGRAPH"
	.align	4
	.sectionentsize	8
	.align		4
        /*0000*/ 	.word	0x00000000
	.align		4
        /*0004*/ 	.word	0xffffffff
	.align		4
        /*0008*/ 	.word	0x00000000
	.align		4
        /*000c*/ 	.word	0xfffffffe
	.align		4
        /*0010*/ 	.word	0x00000000
	.align		4
        /*0014*/ 	.word	0xfffffffd
	.align		4
        /*0018*/ 	.word	0x00000000
	.align		4
        /*001c*/ 	.word	0xfffffffc


//--------------------- .nv.constant4             --------------------------
	.section	.nv.constant4,"a",@progbits
	.align	8
	.align		8
.nv.constant4:
        /*0000*/ 	.dword	_$_str
	.align		8
        /*0008*/ 	.dword	_$_str_$_2


//--------------------- .text.triton_poi_fused__native_batch_norm_legit_no_training_add_div_hardtanh_mul_32 --------------------------
	.section	.text.triton_poi_fused__native_batch_norm_legit_no_training_add_div_hardtanh_mul_32,"ax",@progbits
	.align	128
        .global         triton_poi_fused__native_batch_norm_legit_no_training_add_div_hardtanh_mul_32
        .type           triton_poi_fused__native_batch_norm_legit_no_training_add_div_hardtanh_mul_32,@function
        .size           triton_poi_fused__native_batch_norm_legit_no_training_add_div_hardtanh_mul_32,(.L_x_1 - triton_poi_fused__native_batch_norm_legit_no_training_add_div_hardtanh_mul_32)
        .other          triton_poi_fused__native_batch_norm_legit_no_training_add_div_hardtanh_mul_32,@"STO_CUDA_ENTRY STV_DEFAULT"
triton_poi_fused__native_batch_norm_legit_no_training_add_div_hardtanh_mul_32:
.text.triton_poi_fused__native_batch_norm_legit_no_training_add_div_hardtanh_mul_32:
[----:B------:R-:W0:Y:S01]  /*0000*/  LDC R1, c[0x0][0x28] ;  /* 0x00000a00ff017b82 */ /* 0x000e220000000800 */
[----:B------:R-:W1:Y:S07]  /*0010*/  S2R R0, SR_TID.X ;  /* 0x0000000000007919 */ /* 0x000e6e0000002100 */
[----:B------:R-:W2:Y:S01]  /*0020*/  LDC.64 R8, c[0x0][0x228] ;  /* 0x00008a00ff087b82 */ /* 0x000ea20000000a00 */
[----:B------:R-:W-:Y:S01]  /*0030*/  ULDC.64 UR4, c[0x0][0x208] ;  /* 0x0000820000047ab9 */ /* 0x000fe20000000a00 */
[----:B------:R-:W3:Y:S06]  /*0040*/  S2R R3, SR_CTAID.X ;  /* 0x0000000000037919 */ /* 0x000eec0000002500 */
[----:B------:R-:W4:Y:S08]  /*0050*/  LDC.64 R14, c[0x0][0x220] ;  /* 0x00008800ff0e7b82 */ /* 0x000f300000000a00 */
[----:B------:R-:W5:Y:S08]  /*0060*/  LDC.64 R12, c[0x0][0x218] ;  /* 0x00008600ff0c7b82 */ /* 0x000f700000000a00 */
[----:B------:R-:W5:Y:S01]  /*0070*/  LDC.64 R16, c[0x0][0x230] ;  /* 0x00008c00ff107b82 */ /* 0x000f620000000a00 */
[----:B-1----:R-:W-:-:S07]  /*0080*/  SHF.L.U32 R0, R0, 0x1, RZ ;  /* 0x0000000100007819 */ /* 0x002fce00000006ff */
[----:B------:R-:W1:Y:S01]  /*0090*/  LDC.64 R18, c[0x0][0x238] ;  /* 0x00008e00ff127b82 */ /* 0x000e620000000a00 */
[----:B------:R-:W-:-:S04]  /*00a0*/  LOP3.LUT R0, R0, 0xfe, RZ, 0xc0, !PT ;  /* 0x000000fe00007812 */ /* 0x000fc800078ec0ff */
[----:B---3--:R-:W-:-:S04]  /*00b0*/  LEA R0, R3, R0, 0x8 ;  /* 0x0000000003007211 */ /* 0x008fc800078e40ff */
[C---:B------:R-:W-:Y:S01]  /*00c0*/  ISETP.GE.AND P0, PT, R0.reuse, 0x2400, PT ;  /* 0x000024000000780c */ /* 0x040fe20003f06270 */
[----:B------:R-:W-:-:S05]  /*00d0*/  IMAD.HI R2, R0, 0x38e38e39, RZ ;  /* 0x38e38e3900027827 */ /* 0x000fca00078e02ff */
[----:B------:R-:W-:-:S04]  /*00e0*/  SHF.R.U32.HI R3, RZ, 0x1f, R2 ;  /* 0x0000001fff037819 */ /* 0x000fc80000011602 */
[----:B------:R-:W-:-:S05]  /*00f0*/  LEA.HI.SX32 R3, R2, R3, 0x1b ;  /* 0x0000000302037211 */ /* 0x000fca00078fdaff */
[----:B------:R-:W-:Y:S01]  /*0100*/  IMAD R11, R3, -0x90, R0 ;  /* 0xffffff70030b7824 */ /* 0x000fe200078e0200 */
[----:B------:R-:W-:-:S03]  /*0110*/  CS2R R2, SRZ ;  /* 0x0000000000027805 */ /* 0x000fc6000001ff00 */
[----:B--2---:R-:W-:-:S05]  /*0120*/  IMAD.WIDE R8, R11, 0x4, R8 ;  /* 0x000000040b087825 */ /* 0x004fca00078e0208 */
[----:B------:R2:W3:Y:S01]  /*0130*/  @!P0 LDG.E.EL.64 R2, desc[UR4][R8.64] ;  /* 0x0000000408028981 */ /* 0x0004e2000c2e1b00 */
[----:B------:R-:W-:Y:S02]  /*0140*/  CS2R R4, SRZ ;  /* 0x0000000000047805 */ /* 0x000fe4000001ff00 */
[----:B------:R-:W-:Y:S01]  /*0150*/  CS2R R6, SRZ ;  /* 0x0000000000067805 */ /* 0x000fe2000001ff00 */
[----:B----4-:R-:W-:-:S04]  /*0160*/  IMAD.WIDE R14, R11, 0x4, R14 ;  /* 0x000000040b0e7825 */ /* 0x010fc800078e020e */
[----:B-----5:R-:W-:Y:S01]  /*0170*/  IMAD.WIDE R12, R0, 0x4, R12 ;  /* 0x00000004000c7825 */ /* 0x020fe200078e020c */
[----:B------:R-:W4:Y:S01]  /*0180*/  @!P0 LDG.E.EL.64 R4, desc[UR4][R14.64] ;  /* 0x000000040e048981 */ /* 0x000f22000c2e1b00 */
[----:B--2---:R-:W-:Y:S02]  /*0190*/  CS2R R8, SRZ ;  /* 0x0000000000087805 */ /* 0x004fe4000001ff00 */
[C---:B0-----:R-:W-:Y:S01]  /*01a0*/  IMAD.WIDE R16, R11.reuse, 0x4, R16 ;  /* 0x000000040b107825 */ /* 0x041fe200078e0210 */
[----:B------:R0:W4:Y:S03]  /*01b0*/  @!P0 LDG.E.64 R6, desc[UR4][R12.64] ;  /* 0x000000040c068981 */ /* 0x000126000c1e1b00 */
[----:B-1----:R-:W-:Y:S01]  /*01c0*/  IMAD.WIDE R18, R11, 0x4, R18 ;  /* 0x000000040b127825 */ /* 0x002fe200078e0212 */
[----:B------:R-:W-:-:S04]  /*01d0*/  CS2R R10, SRZ ;  /* 0x00000000000a7805 */ /* 0x000fc8000001ff00 */
[----:B------:R-:W2:Y:S04]  /*01e0*/  @!P0 LDG.E.EL.64 R8, desc[UR4][R18.64] ;  /* 0x0000000412088981 */ /* 0x000ea8000c2e1b00 */
[----:B------:R-:W2:Y:S01]  /*01f0*/  @!P0 LDG.E.EL.64 R10, desc[UR4][R16.64] ;  /* 0x00000004100a8981 */ /* 0x000ea2000c2e1b00 */
[----:B0-----:R-:W-:Y:S01]  /*0200*/  HFMA2.MMA R13, -RZ, RZ, 1.625, 0 ;  /* 0x3e800000ff0d7435 */ /* 0x001fe200000001ff */
[----:B---3--:R-:W-:Y:S01]  /*0210*/  FADD R2, R2, 9.9999997473787516356e-06 ;  /* 0x3727c5ac02027421 */ /* 0x008fe20000000000 */
[----:B------:R-:W-:-:S03]  /*0220*/  FADD R3, R3, 9.9999997473787516356e-06 ;  /* 0x3727c5ac03037421 */ /* 0x000fc60000000000 */
[----:B------:R-:W0:Y:S08]  /*0230*/  MUFU.SQRT R20, R2 ;  /* 0x0000000200147308 */ /* 0x000e300000002000 */
[----:B------:R-:W1:Y:S01]  /*0240*/  MUFU.SQRT R14, R3 ;  /* 0x00000003000e7308 */ /* 0x000e620000002000 */
[C---:B0-----:R-:W-:Y:S02]  /*0250*/  FSETP.GT.AND P1, PT, R20.reuse, 8.50705917302346158658e+37, PT ;  /* 0x7e8000001400780b */ /* 0x041fe40003f24000 */
[----:B------:R-:W-:-:S02]  /*0260*/  FSETP.GEU.AND P3, PT, R20, 1.175494350822287508e-38, PT ;  /* 0x008000001400780b */ /* 0x000fc40003f6e000 */
[C---:B-1----:R-:W-:Y:S02]  /*0270*/  FSETP.GT.AND P2, PT, R14.reuse, 8.50705917302346158658e+37, PT ;  /* 0x7e8000000e00780b */ /* 0x042fe40003f44000 */
[----:B------:R-:W-:-:S07]  /*0280*/  FSETP.GEU.AND P4, PT, R14, 1.175494350822287508e-38, PT ;  /* 0x008000000e00780b */ /* 0x000fce0003f8e000 */
[----:B------:R-:W-:-:S04]  /*0290*/  @P1 FMUL R20, R20, 0.25 ;  /* 0x3e80000014141820 */ /* 0x000fc80000400000 */
[----:B------:R-:W-:Y:S01]  /*02a0*/  @!P3 FMUL R20, R20, 16777216 ;  /* 0x4b8000001414b820 */ /* 0x000fe20000400000 */
[----:B------:R-:W-:-:S04]  /*02b0*/  @P2 FMUL R14, R14, 0.25 ;  /* 0x3e8000000e0e2820 */ /* 0x000fc80000400000 */
[----:B------:R-:W-:Y:S01]  /*02c0*/  @!P4 FMUL R14, R14, 16777216 ;  /* 0x4b8000000e0ec820 */ /* 0x000fe20000400000 */
[----:B------:R-:W0:Y:S01]  /*02d0*/  MUFU.RCP R20, R20 ;  /* 0x0000001400147308 */ /* 0x000e220000001000 */
[----:B------:R-:W-:-:S07]  /*02e0*/  FSEL R3, R13, 1, P1 ;  /* 0x3f8000000d037808 */ /* 0x000fce0000800000 */
[----:B------:R-:W1:Y:S01]  /*02f0*/  MUFU.RCP R14, R14 ;  /* 0x0000000e000e7308 */ /* 0x000e620000001000 */
[----:B------:R-:W-:Y:S01]  /*0300*/  FSEL R13, R13, 1, P2 ;  /* 0x3f8000000d0d7808 */ /* 0x000fe20001000000 */
[----:B------:R-:W-:-:S04]  /*0310*/  @!P3 FMUL R3, R3, 16777216 ;  /* 0x4b8000000303b820 */ /* 0x000fc80000400000 */
[----:B------:R-:W-:Y:S01]  /*0320*/  @!P4 FMUL R13, R13, 16777216 ;  /* 0x4b8000000d0dc820 */ /* 0x000fe20000400000 */
[----:B0-----:R-:W-:Y:S01]  /*0330*/  FMUL R3, R20, R3 ;  /* 0x0000000314037220 */ /* 0x001fe20000400000 */
[----:B----4-:R-:W-:Y:S01]  /*0340*/  FADD R4, -R4, R6 ;  /* 0x0000000604047221 */ /* 0x010fe20000000100 */
[----:B------:R-:W-:Y:S01]  /*0350*/  FADD R5, -R5, R7 ;  /* 0x0000000705057221 */ /* 0x000fe20000000100 */
[----:B-1----:R-:W-:Y:S02]  /*0360*/  FMUL R2, R14, R13 ;  /* 0x0000000d0e027220 */ /* 0x002fe40000400000 */
[----:B------:R-:W-:Y:S02]  /*0370*/  FMUL R3, R4, R3 ;  /* 0x0000000304037220 */ /* 0x000fe40000400000 */
[----:B------:R-:W-:Y:S02]  /*0380*/  FMUL R2, R5, R2 ;  /* 0x0000000205027220 */ /* 0x000fe40000400000 */
[----:B--2---:R-:W-:-:S02]  /*0390*/  FFMA R8, R3, R10, R8 ;  /* 0x0000000a03087223 */ /* 0x004fc40000000008 */
[----:B------:R-:W-:Y:S02]  /*03a0*/  FFMA R9, R2, R11, R9 ;  /* 0x0000000b02097223 */ /* 0x000fe40000000009 */
[----:B------:R-:W-:Y:S01]  /*03b0*/  FADD R4, R8, 3 ;  /* 0x4040000008047421 */ /* 0x000fe20000000000 */
[----:B------:R-:W0:Y:S01]  /*03c0*/  LDC.64 R2, c[0x0][0x210] ;  /* 0x00008400ff027b82 */ /* 0x000e220000000a00 */
[----:B------:R-:W-:-:S03]  /*03d0*/  FADD R5, R9, 3 ;  /* 0x4040000009057421 */ /* 0x000fc60000000000 */
[C---:B------:R-:W-:Y:S02]  /*03e0*/  FSETP.GTU.AND P1, PT, R4.reuse, RZ, PT ;  /* 0x000000ff0400720b */ /* 0x040fe40003f2c000 */
[C---:B------:R-:W-:Y:S02]  /*03f0*/  FSETP.GTU.AND P2, PT, R5.reuse, RZ, PT ;  /* 0x000000ff0500720b */ /* 0x040fe40003f4c000 */
[----:B------:R-:W-:Y:S02]  /*0400*/  FSEL R4, R4, RZ, P1 ;  /* 0x000000ff04047208 */ /* 0x000fe40000800000 */
[----:B------:R-:W-:Y:S02]  /*0410*/  FSEL R5, R5, RZ, P2 ;  /* 0x000000ff05057208 */ /* 0x000fe40001000000 */
[C---:B------:R-:W-:Y:S02]  /*0420*/  FSETP.GEU.AND P3, PT, R4.reuse, 6, PT ;  /* 0x40c000000400780b */ /* 0x040fe40003f6e000 */
[C---:B------:R-:W-:Y:S01]  /*0430*/  FSETP.GEU.AND P4, PT, R5.reuse, 6, PT ;  /* 0x40c000000500780b */ /* 0x040fe20003f8e000 */
[C---:B------:R-:W-:Y:S01]  /*0440*/  FMUL R7, R4.reuse, 0.16666667163372039795 ;  /* 0x3e2aaaab04077820 */ /* 0x040fe20000400000 */
[----:B------:R-:W-:Y:S01]  /*0450*/  FSETP.NAN.AND P1, PT, R4, R4, PT ;  /* 0x000000040400720b */ /* 0x000fe20003f28000 */
[C---:B------:R-:W-:Y:S01]  /*0460*/  FMUL R4, R5.reuse, 0.16666667163372039795 ;  /* 0x3e2aaaab05047820 */ /* 0x040fe20000400000 */
[----:B------:R-:W-:-:S07]  /*0470*/  FSETP.NAN.AND P2, PT, R5, R5, PT ;  /* 0x000000050500720b */ /* 0x000fce0003f48000 */
[----:B------:R-:W-:Y:S02]  /*0480*/  @P3 FSEL R7, R7, 1, P1 ;  /* 0x3f80000007073808 */ /* 0x000fe40000800000 */
[----:B------:R-:W-:Y:S01]  /*0490*/  @P4 FSEL R4, R4, 1, P2 ;  /* 0x3f80000004044808 */ /* 0x000fe20001000000 */
[----:B0-----:R-:W-:-:S04]  /*04a0*/  IMAD.WIDE R2, R0, 0x4, R2 ;  /* 0x0000000400027825 */ /* 0x001fc800078e0202 */
[----:B------:R-:W-:Y:S01]  /*04b0*/  FMUL R8, R8, R7 ;  /* 0x0000000708087220 */ /* 0x000fe20000400000 */
[----:B------:R-:W-:Y:S01]  /*04c0*/  FMUL R9, R9, R4 ;  /* 0x0000000409097220 */ /* 0x000fe20000400000 */
[----:B------:R-:W-:Y:S06]  /*04d0*/  @P0 EXIT ;  /* 0x000000000000094d */ /* 0x000fec0003800000 */
[----:B------:R-:W-:Y:S01]  /*04e0*/  STG.E.64 desc[UR4][R2.64], R8 ;  /* 0x0000000802007986 */ /* 0x000fe2000c101b04 */
[----:B------:R-:W-:Y:S05]  /*04f0*/  EXIT ;  /* 0x000000000000794d */ /* 0x000fea0003800000 */
.L_x_0:
[----:B------:R-:W-:-:S00]  /*0500*/  BRA `(.L_x_0) ;  /* 0xfffffffc00fc7947 */ /* 0x000fc0000383ffff */
[----:B------:R-:W-:-:S00]  /*0510*/  NOP ;  /* 0x0000000000007918 */ /* 0x000fc00000000000 */
        /* <DEDUP_REMOVED lines=14> */
.L_x_1:


//--------------------- .nv.global.init           --------------------------
	.section	.nv.global.init,"aw",@progbits
.nv.global.init:
	.type		_$_str,@object
	.size		_$_str,(_$_str_$_2 - _$_str)
_$_str:
        /*0000*/ 	.byte	0x5f, 0x5f, 0x43, 0x55, 0x44, 0x41, 0x5f, 0x46, 0x54, 0x5a, 0x00
	.type		_$_str_$_2,@object
	.size		_$_str_$_2,(.L_1 - _$_str_$_2)
_$_str_$_2:
        /*000b*/ 	.byte	0x5f, 0x5f, 0x43, 0x55, 0x44, 0x41, 0x5f, 0x50, 0x52, 0x45, 0x43, 0x5f, 0x53, 0x51, 0x52, 0x54
        /*001b*/ 	.byte	0x00
.L_1:


//--------------------- .nv.constant0.triton_poi_fused__native_batch_norm_legit_no_training_add_div_hardtanh_mul_32 --------------------------
	.section	.nv.constant0.triton_poi_fused__native_batch_norm_legit_no_training_add_div_hardtanh_mul_32,"a",@progbits
	.sectionflags	@""
	.align	4
.nv.constant0.triton_poi_fused__native_batch_norm_legit_no_training_add_div_hardtanh_mul_32:
	.zero		580
